//
// Generated by NVIDIA NVVM Compiler
//
// Compiler Build ID: CL-36424714
// Cuda compilation tools, release 13.0, V13.0.88
// Based on NVVM 20.0.0
//

.version 9.0
.target sm_100
.address_size 64

	// .globl	_Z5printv
.extern .func  (.param .b32 func_retval0) vprintf
(
	.param .b64 vprintf_param_0,
	.param .b64 vprintf_param_1
)
;
.global .align 1 .b8 $str[19] = {84, 104, 105, 115, 32, 105, 115, 32, 116, 104, 114, 101, 97, 100, 32, 37, 100, 10};

.visible .entry _Z5printv()
{
	.local .align 8 .b8 	__local_depot0[8];
	.reg .b64 	%SP;
	.reg .b64 	%SPL;
	.reg .b32 	%r<4>;
	.reg .b64 	%rd<5>;

	mov.u64 	%SPL, __local_depot0;
	cvta.local.u64 	%SP, %SPL;
	add.u64 	%rd1, %SP, 0;
	add.u64 	%rd2, %SPL, 0;
	mov.u32 	%r1, %ctaid.x;
	st.local.u32 	[%rd2], %r1;
	mov.u64 	%rd3, $str;
	cvta.global.u64 	%rd4, %rd3;
	{ // callseq 0, 0
	.param .b64 param0;
	st.param.b64 	[param0], %rd4;
	.param .b64 param1;
	st.param.b64 	[param1], %rd1;
	.param .b32 retval0;
	call.uni (retval0), 
	vprintf, 
	(
	param0, 
	param1
	);
	ld.param.b32 	%r2, [retval0];
	} // callseq 0
	ret;

}


// ===== COMPILED SASS (sm_100) =====

	.target	sm_100

	.elftype	@"ET_EXEC"


//--------------------- .note.nv.tkinfo           --------------------------
	.section	.note.nv.tkinfo,"",@"SHT_NOTE"
	.sectionflags	@"SHF_NOTE_NV_TKINFO"
	.tkinfo
        /*0018*/ 	.word	0x00000002
        /*0030*/ 	.string	""
        /*0030*/ 	.string	"ptxas"
        /*0030*/ 	.string	"Cuda compilation tools, release 13.0, V13.0.88"
        /*0030*/ 	.string	"Build cuda_13.0.r13.0/compiler.36424714_0"
        /*0030*/ 	.string	"-arch sm_100 -m 64 "



//--------------------- .note.nv.cuinfo           --------------------------
	.section	.note.nv.cuinfo,"",@"SHT_NOTE"
	.sectionflags	@"SHF_NOTE_NV_CUINFO"
        /*0018*/ 	.short	0x0002
        /*001a*/ 	.short	0x0064
        /*001c*/ 	.short	0x0082
	.zero		2


//--------------------- .nv.info                  --------------------------
	.section	.nv.info,"",@"SHT_CUDA_INFO"
	.align	4


	//----- nvinfo : EIATTR_REGCOUNT
	.align		4
        /*0000*/ 	.byte	0x04, 0x2f
        /*0002*/ 	.short	(.L_2 - .L_1)
	.align		4
.L_1:
        /*0004*/ 	.word	index@(_Z5printv)
        /*0008*/ 	.word	0x00000018


	//----- nvinfo : EIATTR_FRAME_SIZE
	.align		4
.L_2:
        /*000c*/ 	.byte	0x04, 0x11
        /*000e*/ 	.short	(.L_4 - .L_3)
	.align		4
.L_3:
        /*0010*/ 	.word	index@(_Z5printv)
        /*0014*/ 	.word	0x00000008


	//----- nvinfo : EIATTR_MIN_STACK_SIZE
	.align		4
.L_4:
        /*0018*/ 	.byte	0x04, 0x12
        /*001a*/ 	.short	(.L_6 - .L_5)
	.align		4
.L_5:
        /*001c*/ 	.word	index@(_Z5printv)
        /*0020*/ 	.word	0x00000008
.L_6:


//--------------------- .nv.compat                --------------------------
	.section	.nv.compat,"",@"SHT_CUDA_COMPAT_INFO"
	.align	4
        /*0000*/ 	.byte	0x02, 0x09, 0x00, 0x00, 0x02, 0x02, 0x01, 0x00, 0x02, 0x05, 0x05, 0x00, 0x03, 0x07, 0x01, 0x01
        /*0010*/ 	.byte	0x02, 0x03, 0x00, 0x00, 0x02, 0x06, 0x01, 0x00, 0x04, 0x0b, 0x08, 0x00, 0x09, 0x00, 0x00, 0x00
        /*0020*/ 	.byte	0x00, 0x00, 0x00, 0x00


//--------------------- .nv.info._Z5printv        --------------------------
	.section	.nv.info._Z5printv,"",@"SHT_CUDA_INFO"
	.sectionflags	@""
	.align	4


	//----- nvinfo : EIATTR_CUDA_API_VERSION
	.align		4
        /*0000*/ 	.byte	0x04, 0x37
        /*0002*/ 	.short	(.L_8 - .L_7)
.L_7:
        /*0004*/ 	.word	0x00000082


	//----- nvinfo : EIATTR_SPARSE_MMA_MASK
	.align		4
.L_8:
        /*0008*/ 	.byte	0x03, 0x50
        /*000a*/ 	.short	0x0000


	//----- nvinfo : EIATTR_MAXREG_COUNT
	.align		4
        /*000c*/ 	.byte	0x03, 0x1b
        /*000e*/ 	.short	0x00ff


	//----- nvinfo : EIATTR_EXTERNS
	.align		4
        /*0010*/ 	.byte	0x04, 0x0f
        /*0012*/ 	.short	(.L_10 - .L_9)


	//   ....[0]....
	.align		4
.L_9:
        /*0014*/ 	.word	index@(vprintf)


	//----- nvinfo : EIATTR_MERCURY_ISA_VERSION
	.align		4
.L_10:
        /*0018*/ 	.byte	0x03, 0x5f
        /*001a*/ 	.short	0x0101


	//----- nvinfo : EIATTR_VRC_CTA_INIT_COUNT
	.align		4
        /*001c*/ 	.byte	0x02, 0x4a
	.zero		1
	.zero		1


	//----- nvinfo : EIATTR_SYSCALL_OFFSETS
	.align		4
        /*0020*/ 	.byte	0x04, 0x46
        /*0022*/ 	.short	(.L_12 - .L_11)


	//   ....[0]....
.L_11:
        /*0024*/ 	.word	0x000000e0


	//----- nvinfo : EIATTR_EXIT_INSTR_OFFSETS
	.align		4
.L_12:
        /*0028*/ 	.byte	0x04, 0x1c
        /*002a*/ 	.short	(.L_14 - .L_13)


	//   ....[0]....
.L_13:
        /*002c*/ 	.word	0x000000f0


	//----- nvinfo : EIATTR_SW_WAR
	.align		4
.L_14:
        /*0030*/ 	.byte	0x04, 0x36
        /*0032*/ 	.short	(.L_16 - .L_15)
.L_15:
        /*0034*/ 	.word	0x00000008
.L_16:


//--------------------- .nv.callgraph             --------------------------
	.section	.nv.callgraph,"",@"SHT_CUDA_CALLGRAPH"
	.align	4
	.sectionentsize	8
	.align		4
        /*0000*/ 	.word	0x00000000
	.align		4
        /*0004*/ 	.word	0xffffffff
	.align		4
        /*0008*/ 	.word	index@(_Z5printv)
	.align		4
        /*000c*/ 	.word	index@(vprintf)
	.align		4
        /*0010*/ 	.word	0x00000000
	.align		4
        /*0014*/ 	.word	0xfffffffe
	.align		4
        /*0018*/ 	.word	0x00000000
	.align		4
        /*001c*/ 	.word	0xfffffffd
	.align		4
        /*0020*/ 	.word	0x00000000
	.align		4
        /*0024*/ 	.word	0xfffffffc


//--------------------- .nv.constant4             --------------------------
	.section	.nv.constant4,"a",@progbits
	.align	8
	.align		8
.nv.constant4:
        /*0000*/ 	.dword	vprintf
	.align		8
        /*0008*/ 	.dword	$str


//--------------------- .text._Z5printv           --------------------------
	.section	.text._Z5printv,"ax",@progbits
	.align	128
        .global         _Z5printv
        .type           _Z5printv,@function
        .size           _Z5printv,(.L_x_2 - _Z5printv)
        .other          _Z5printv,@"STO_CUDA_ENTRY STV_DEFAULT"
_Z5printv:
.text._Z5printv:
[----:B------:R-:W0:Y:S01]  /*0000*/  LDC R1, c[0x0][0x37c] ;  /* 0x0000df00ff017b82 */ /* 0x000e220000000800 */
[----:B------:R-:W1:Y:S01]  /*0010*/  S2R R8, SR_CTAID.X ;  /* 0x0000000000087919 */ /* 0x000e620000002500 */
[----:B0-----:R-:W-:Y:S01]  /*0020*/  VIADD R1, R1, 0xfffffff8 ;  /* 0xfffffff801017836 */ /* 0x001fe20000000000 */
[----:B------:R-:W-:Y:S01]  /*0030*/  MOV R0, 0x0 ;  /* 0x0000000000007802 */ /* 0x000fe20000000f00 */
[----:B------:R-:W0:Y:S04]  /*0040*/  LDCU UR4, c[0x0][0x2f8] ;  /* 0x00005f00ff0477ac */ /* 0x000e280008000800 */
[----:B------:R2:W3:Y:S01]  /*0050*/  LDC.64 R2, c[0x4][R0] ;  /* 0x0100000000027b82 */ /* 0x0004e20000000a00 */
[----:B------:R-:W4:Y:S01]  /*0060*/  LDCU.64 UR6, c[0x4][0x8] ;  /* 0x01000100ff0677ac */ /* 0x000f220008000a00 */
[----:B------:R-:W5:Y:S01]  /*0070*/  LDCU UR5, c[0x0][0x2fc] ;  /* 0x00005f80ff0577ac */ /* 0x000f620008000800 */
[----:B0-----:R-:W-:Y:S01]  /*0080*/  IADD3 R6, P0, PT, R1, UR4, RZ ;  /* 0x0000000401067c10 */ /* 0x001fe2000ff1e0ff */
[----:B----4-:R-:W-:Y:S01]  /*0090*/  IMAD.U32 R4, RZ, RZ, UR6 ;  /* 0x00000006ff047e24 */ /* 0x010fe2000f8e00ff */
[----:B------:R-:W-:-:S03]  /*00a0*/  MOV R5, UR7 ;  /* 0x0000000700057c02 */ /* 0x000fc60008000f00 */
[----:B-----5:R-:W-:Y:S01]  /*00b0*/  IMAD.X R7, RZ, RZ, UR5, P0 ;  /* 0x00000005ff077e24 */ /* 0x020fe200080e06ff */
[----:B-1----:R2:W-:Y:S07]  /*00c0*/  STL [R1], R8 ;  /* 0x0000000801007387 */ /* 0x0025ee0000100800 */
[----:B------:R-:W-:-:S07]  /*00d0*/  LEPC R20, `(.L_x_0) ;  /* 0x000000001014794e */ /* 0x000fce0000000000 */
[----:B--23--:R-:W-:Y:S05]  /*00e0*/  CALL.ABS.NOINC R2 ;  /* 0x0000000002007343 */ /* 0x00cfea0003c00000 */
.L_x_0:
[----:B------:R-:W-:Y:S05]  /*00f0*/  EXIT ;  /* 0x000000000000794d */ /* 0x000fea0003800000 */
.L_x_1:
[----:B------:R-:W-:-:S00]  /*0100*/  BRA `(.L_x_1) ;  /* 0xfffffffc00fc7947 */ /* 0x000fc0000383ffff */
[----:B------:R-:W-:-:S00]  /*0110*/  NOP ;  /* 0x0000000000007918 */ /* 0x000fc00000000000 */
        /* <DEDUP_REMOVED lines=14> */
.L_x_2:


//--------------------- .nv.global.init           --------------------------
	.section	.nv.global.init,"aw",@progbits
.nv.global.init:
	.type		$str,@object
	.size		$str,(.L_0 - $str)
$str:
        /*0000*/ 	.byte	0x54, 0x68, 0x69, 0x73, 0x20, 0x69, 0x73, 0x20, 0x74, 0x68, 0x72, 0x65, 0x61, 0x64, 0x20, 0x25
        /*0010*/ 	.byte	0x64, 0x0a, 0x00
.L_0:


//--------------------- .nv.shared.reserved.0     --------------------------
	.section	.nv.shared.reserved.0,"aw",@nobits
	.weak		__nv_reservedSMEM_offset_0_alias
	.size		__nv_reservedSMEM_offset_0_alias, 0, 64
	.other		__nv_reservedSMEM_offset_0_alias,@"STO_CUDA_RESERVED_SHARED STV_DEFAULT"
__nv_reservedSMEM_offset_0_alias:
	.zero		0
	.zero		64


//--------------------- .nv.constant0._Z5printv   --------------------------
	.section	.nv.constant0._Z5printv,"a",@progbits
	.sectionflags	@""
	.align	4
.nv.constant0._Z5printv:
	.zero		896


//--------------------- SYMBOLS --------------------------

	.type		.nv.reservedSmem.offset0,@object
	.size		.nv.reservedSmem.offset0,0x4
	.type		vprintf,@function
